//
// Generated by NVIDIA NVVM Compiler
//
// Compiler Build ID: CL-36424714
// Cuda compilation tools, release 13.0, V13.0.88
// Based on NVVM 20.0.0
//

.version 9.0
.target sm_100
.address_size 64

	// .globl	_Z9gpuMatMulPfS_S_iii

.visible .entry _Z9gpuMatMulPfS_S_iii(
	.param .u64 .ptr .align 1 _Z9gpuMatMulPfS_S_iii_param_0,
	.param .u64 .ptr .align 1 _Z9gpuMatMulPfS_S_iii_param_1,
	.param .u64 .ptr .align 1 _Z9gpuMatMulPfS_S_iii_param_2,
	.param .u32 _Z9gpuMatMulPfS_S_iii_param_3,
	.param .u32 _Z9gpuMatMulPfS_S_iii_param_4,
	.param .u32 _Z9gpuMatMulPfS_S_iii_param_5
)
{


	ret;

}


// ===== COMPILED SASS (sm_100) =====

	.target	sm_100

	.elftype	@"ET_EXEC"


//--------------------- .note.nv.tkinfo           --------------------------
	.section	.note.nv.tkinfo,"",@"SHT_NOTE"
	.sectionflags	@"SHF_NOTE_NV_TKINFO"
	.tkinfo
        /*0018*/ 	.word	0x00000002
        /*0030*/ 	.string	""
        /*0030*/ 	.string	"ptxas"
        /*0030*/ 	.string	"Cuda compilation tools, release 13.0, V13.0.88"
        /*0030*/ 	.string	"Build cuda_13.0.r13.0/compiler.36424714_0"
        /*0030*/ 	.string	"-arch sm_100 -m 64 "



//--------------------- .note.nv.cuinfo           --------------------------
	.section	.note.nv.cuinfo,"",@"SHT_NOTE"
	.sectionflags	@"SHF_NOTE_NV_CUINFO"
        /*0018*/ 	.short	0x0002
        /*001a*/ 	.short	0x0064
        /*001c*/ 	.short	0x0082
	.zero		2


//--------------------- .nv.info                  --------------------------
	.section	.nv.info,"",@"SHT_CUDA_INFO"
	.align	4


	//----- nvinfo : EIATTR_REGCOUNT
	.align		4
        /*0000*/ 	.byte	0x04, 0x2f
        /*0002*/ 	.short	(.L_1 - .L_0)
	.align		4
.L_0:
        /*0004*/ 	.word	index@(_Z9gpuMatMulPfS_S_iii)
        /*0008*/ 	.word	0x00000004


	//----- nvinfo : EIATTR_FRAME_SIZE
	.align		4
.L_1:
        /*000c*/ 	.byte	0x04, 0x11
        /*000e*/ 	.short	(.L_3 - .L_2)
	.align		4
.L_2:
        /*0010*/ 	.word	index@(_Z9gpuMatMulPfS_S_iii)
        /*0014*/ 	.word	0x00000000


	//----- nvinfo : EIATTR_MIN_STACK_SIZE
	.align		4
.L_3:
        /*0018*/ 	.byte	0x04, 0x12
        /*001a*/ 	.short	(.L_5 - .L_4)
	.align		4
.L_4:
        /*001c*/ 	.word	index@(_Z9gpuMatMulPfS_S_iii)
        /*0020*/ 	.word	0x00000000
.L_5:


//--------------------- .nv.compat                --------------------------
	.section	.nv.compat,"",@"SHT_CUDA_COMPAT_INFO"
	.align	4
        /*0000*/ 	.byte	0x02, 0x09, 0x00, 0x00, 0x02, 0x02, 0x01, 0x00, 0x02, 0x05, 0x05, 0x00, 0x03, 0x07, 0x01, 0x01
        /*0010*/ 	.byte	0x02, 0x03, 0x00, 0x00, 0x02, 0x06, 0x01, 0x00, 0x04, 0x0b, 0x08, 0x00, 0x09, 0x00, 0x00, 0x00
        /*0020*/ 	.byte	0x00, 0x00, 0x00, 0x00


//--------------------- .nv.info._Z9gpuMatMulPfS_S_iii --------------------------
	.section	.nv.info._Z9gpuMatMulPfS_S_iii,"",@"SHT_CUDA_INFO"
	.sectionflags	@""
	.align	4


	//----- nvinfo : EIATTR_CUDA_API_VERSION
	.align		4
        /*0000*/ 	.byte	0x04, 0x37
        /*0002*/ 	.short	(.L_7 - .L_6)
.L_6:
        /*0004*/ 	.word	0x00000082


	//----- nvinfo : EIATTR_KPARAM_INFO
	.align		4
.L_7:
        /*0008*/ 	.byte	0x04, 0x17
        /*000a*/ 	.short	(.L_9 - .L_8)
.L_8:
        /*000c*/ 	.word	0x00000000
        /*0010*/ 	.short	0x0005
        /*0012*/ 	.short	0x0020
        /*0014*/ 	.byte	0x00, 0xf0, 0x11, 0x00


	//----- nvinfo : EIATTR_KPARAM_INFO
	.align		4
.L_9:
        /*0018*/ 	.byte	0x04, 0x17
        /*001a*/ 	.short	(.L_11 - .L_10)
.L_10:
        /*001c*/ 	.word	0x00000000
        /*0020*/ 	.short	0x0004
        /*0022*/ 	.short	0x001c
        /*0024*/ 	.byte	0x00, 0xf0, 0x11, 0x00


	//----- nvinfo : EIATTR_KPARAM_INFO
	.align		4
.L_11:
        /*0028*/ 	.byte	0x04, 0x17
        /*002a*/ 	.short	(.L_13 - .L_12)
.L_12:
        /*002c*/ 	.word	0x00000000
        /*0030*/ 	.short	0x0003
        /*0032*/ 	.short	0x0018
        /*0034*/ 	.byte	0x00, 0xf0, 0x11, 0x00


	//----- nvinfo : EIATTR_KPARAM_INFO
	.align		4
.L_13:
        /*0038*/ 	.byte	0x04, 0x17
        /*003a*/ 	.short	(.L_15 - .L_14)
.L_14:
        /*003c*/ 	.word	0x00000000
        /*0040*/ 	.short	0x0002
        /*0042*/ 	.short	0x0010
        /*0044*/ 	.byte	0x00, 0xf5, 0x21, 0x00


	//----- nvinfo : EIATTR_KPARAM_INFO
	.align		4
.L_15:
        /*0048*/ 	.byte	0x04, 0x17
        /*004a*/ 	.short	(.L_17 - .L_16)
.L_16:
        /*004c*/ 	.word	0x00000000
        /*0050*/ 	.short	0x0001
        /*0052*/ 	.short	0x0008
        /*0054*/ 	.byte	0x00, 0xf5, 0x21, 0x00


	//----- nvinfo : EIATTR_KPARAM_INFO
	.align		4
.L_17:
        /*0058*/ 	.byte	0x04, 0x17
        /*005a*/ 	.short	(.L_19 - .L_18)
.L_18:
        /*005c*/ 	.word	0x00000000
        /*0060*/ 	.short	0x0000
        /*0062*/ 	.short	0x0000
        /*0064*/ 	.byte	0x00, 0xf5, 0x21, 0x00


	//----- nvinfo : EIATTR_SPARSE_MMA_MASK
	.align		4
.L_19:
        /*0068*/ 	.byte	0x03, 0x50
        /*006a*/ 	.short	0x0000


	//----- nvinfo : EIATTR_MAXREG_COUNT
	.align		4
        /*006c*/ 	.byte	0x03, 0x1b
        /*006e*/ 	.short	0x00ff


	//----- nvinfo : EIATTR_MERCURY_ISA_VERSION
	.align		4
        /*0070*/ 	.byte	0x03, 0x5f
        /*0072*/ 	.short	0x0101


	//----- nvinfo : EIATTR_VRC_CTA_INIT_COUNT
	.align		4
        /*0074*/ 	.byte	0x02, 0x4a
	.zero		1
	.zero		1


	//----- nvinfo : EIATTR_EXIT_INSTR_OFFSETS
	.align		4
        /*0078*/ 	.byte	0x04, 0x1c
        /*007a*/ 	.short	(.L_21 - .L_20)


	//   ....[0]....
.L_20:
        /*007c*/ 	.word	0x00000010


	//----- nvinfo : EIATTR_CBANK_PARAM_SIZE
	.align		4
.L_21:
        /*0080*/ 	.byte	0x03, 0x19
        /*0082*/ 	.short	0x0024


	//----- nvinfo : EIATTR_PARAM_CBANK
	.align		4
        /*0084*/ 	.byte	0x04, 0x0a
        /*0086*/ 	.short	(.L_23 - .L_22)
	.align		4
.L_22:
        /*0088*/ 	.word	index@(.nv.constant0._Z9gpuMatMulPfS_S_iii)
        /*008c*/ 	.short	0x0380
        /*008e*/ 	.short	0x0024


	//----- nvinfo : EIATTR_SW_WAR
	.align		4
.L_23:
        /*0090*/ 	.byte	0x04, 0x36
        /*0092*/ 	.short	(.L_25 - .L_24)
.L_24:
        /*0094*/ 	.word	0x00000008
.L_25:


//--------------------- .nv.callgraph             --------------------------
	.section	.nv.callgraph,"",@"SHT_CUDA_CALLGRAPH"
	.align	4
	.sectionentsize	8
	.align		4
        /*0000*/ 	.word	0x00000000
	.align		4
        /*0004*/ 	.word	0xffffffff
	.align		4
        /*0008*/ 	.word	0x00000000
	.align		4
        /*000c*/ 	.word	0xfffffffe
	.align		4
        /*0010*/ 	.word	0x00000000
	.align		4
        /*0014*/ 	.word	0xfffffffd
	.align		4
        /*0018*/ 	.word	0x00000000
	.align		4
        /*001c*/ 	.word	0xfffffffc


//--------------------- .text._Z9gpuMatMulPfS_S_iii --------------------------
	.section	.text._Z9gpuMatMulPfS_S_iii,"ax",@progbits
	.align	128
        .global         _Z9gpuMatMulPfS_S_iii
        .type           _Z9gpuMatMulPfS_S_iii,@function
        .size           _Z9gpuMatMulPfS_S_iii,(.L_x_1 - _Z9gpuMatMulPfS_S_iii)
        .other          _Z9gpuMatMulPfS_S_iii,@"STO_CUDA_ENTRY STV_DEFAULT"
_Z9gpuMatMulPfS_S_iii:
.text._Z9gpuMatMulPfS_S_iii:
[----:B------:R-:W-:Y:S01]  /*0000*/  LDC R1, c[0x0][0x37c] ;  /* 0x0000df00ff017b82 */ /* 0x000fe20000000800 */
[----:B------:R-:W-:Y:S05]  /*0010*/  EXIT ;  /* 0x000000000000794d */ /* 0x000fea0003800000 */
.L_x_0:
[----:B------:R-:W-:-:S00]  /*0020*/  BRA `(.L_x_0) ;  /* 0xfffffffc00fc7947 */ /* 0x000fc0000383ffff */
[----:B------:R-:W-:-:S00]  /*0030*/  NOP ;  /* 0x0000000000007918 */ /* 0x000fc00000000000 */
        /* <DEDUP_REMOVED lines=12> */
.L_x_1:


//--------------------- .nv.shared.reserved.0     --------------------------
	.section	.nv.shared.reserved.0,"aw",@nobits
	.weak		__nv_reservedSMEM_offset_0_alias
	.size		__nv_reservedSMEM_offset_0_alias, 0, 64
	.other		__nv_reservedSMEM_offset_0_alias,@"STO_CUDA_RESERVED_SHARED STV_DEFAULT"
__nv_reservedSMEM_offset_0_alias:
	.zero		0
	.zero		64


//--------------------- .nv.constant0._Z9gpuMatMulPfS_S_iii --------------------------
	.section	.nv.constant0._Z9gpuMatMulPfS_S_iii,"a",@progbits
	.sectionflags	@""
	.align	4
.nv.constant0._Z9gpuMatMulPfS_S_iii:
	.zero		932


//--------------------- SYMBOLS --------------------------

	.type		.nv.reservedSmem.offset0,@object
	.size		.nv.reservedSmem.offset0,0x4
